//
// Generated by NVIDIA NVVM Compiler
//
// Compiler Build ID: CL-36424714
// Cuda compilation tools, release 13.0, V13.0.88
// Based on NVVM 20.0.0
//

.version 9.0
.target sm_100
.address_size 64

	// .globl	vector_dot

.visible .entry vector_dot(
	.param .u64 .ptr .align 1 vector_dot_param_0,
	.param .u64 .ptr .align 1 vector_dot_param_1,
	.param .u64 .ptr .align 1 vector_dot_param_2,
	.param .u32 vector_dot_param_3
)
{
	.reg .pred 	%p<2>;
	.reg .b32 	%r<6>;
	.reg .b32 	%f<5>;
	.reg .b64 	%rd<10>;

	ld.param.u64 	%rd1, [vector_dot_param_0];
	ld.param.u64 	%rd2, [vector_dot_param_1];
	ld.param.u64 	%rd3, [vector_dot_param_2];
	ld.param.u32 	%r2, [vector_dot_param_3];
	mov.u32 	%r3, %ctaid.x;
	mov.u32 	%r4, %ntid.x;
	mov.u32 	%r5, %tid.x;
	mad.lo.s32 	%r1, %r3, %r4, %r5;
	setp.ge.s32 	%p1, %r1, %r2;
	@%p1 bra 	$L__BB0_2;
	cvta.to.global.u64 	%rd4, %rd1;
	cvta.to.global.u64 	%rd5, %rd2;
	cvta.to.global.u64 	%rd6, %rd3;
	mul.wide.s32 	%rd7, %r1, 4;
	add.s64 	%rd8, %rd4, %rd7;
	ld.global.f32 	%f1, [%rd8];
	add.s64 	%rd9, %rd5, %rd7;
	ld.global.f32 	%f2, [%rd9];
	mul.f32 	%f3, %f1, %f2;
	atom.global.add.f32 	%f4, [%rd6], %f3;
$L__BB0_2:
	ret;

}


// ===== COMPILED SASS (sm_100) =====

	.target	sm_100

	.elftype	@"ET_EXEC"


//--------------------- .note.nv.tkinfo           --------------------------
	.section	.note.nv.tkinfo,"",@"SHT_NOTE"
	.sectionflags	@"SHF_NOTE_NV_TKINFO"
	.tkinfo
        /*0018*/ 	.word	0x00000002
        /*0030*/ 	.string	""
        /*0030*/ 	.string	"ptxas"
        /*0030*/ 	.string	"Cuda compilation tools, release 13.0, V13.0.88"
        /*0030*/ 	.string	"Build cuda_13.0.r13.0/compiler.36424714_0"
        /*0030*/ 	.string	"-arch sm_100 -m 64 "



//--------------------- .note.nv.cuinfo           --------------------------
	.section	.note.nv.cuinfo,"",@"SHT_NOTE"
	.sectionflags	@"SHF_NOTE_NV_CUINFO"
        /*0018*/ 	.short	0x0002
        /*001a*/ 	.short	0x0064
        /*001c*/ 	.short	0x0082
	.zero		2


//--------------------- .nv.info                  --------------------------
	.section	.nv.info,"",@"SHT_CUDA_INFO"
	.align	4


	//----- nvinfo : EIATTR_REGCOUNT
	.align		4
        /*0000*/ 	.byte	0x04, 0x2f
        /*0002*/ 	.short	(.L_1 - .L_0)
	.align		4
.L_0:
        /*0004*/ 	.word	index@(vector_dot)
        /*0008*/ 	.word	0x0000000c


	//----- nvinfo : EIATTR_FRAME_SIZE
	.align		4
.L_1:
        /*000c*/ 	.byte	0x04, 0x11
        /*000e*/ 	.short	(.L_3 - .L_2)
	.align		4
.L_2:
        /*0010*/ 	.word	index@(vector_dot)
        /*0014*/ 	.word	0x00000000


	//----- nvinfo : EIATTR_MIN_STACK_SIZE
	.align		4
.L_3:
        /*0018*/ 	.byte	0x04, 0x12
        /*001a*/ 	.short	(.L_5 - .L_4)
	.align		4
.L_4:
        /*001c*/ 	.word	index@(vector_dot)
        /*0020*/ 	.word	0x00000000
.L_5:


//--------------------- .nv.compat                --------------------------
	.section	.nv.compat,"",@"SHT_CUDA_COMPAT_INFO"
	.align	4
        /*0000*/ 	.byte	0x02, 0x09, 0x00, 0x00, 0x02, 0x02, 0x01, 0x00, 0x02, 0x05, 0x05, 0x00, 0x03, 0x07, 0x01, 0x01
        /*0010*/ 	.byte	0x02, 0x03, 0x00, 0x00, 0x02, 0x06, 0x01, 0x00, 0x04, 0x0b, 0x08, 0x00, 0x09, 0x00, 0x00, 0x00
        /*0020*/ 	.byte	0x00, 0x00, 0x00, 0x00


//--------------------- .nv.info.vector_dot       --------------------------
	.section	.nv.info.vector_dot,"",@"SHT_CUDA_INFO"
	.sectionflags	@""
	.align	4


	//----- nvinfo : EIATTR_CUDA_API_VERSION
	.align		4
        /*0000*/ 	.byte	0x04, 0x37
        /*0002*/ 	.short	(.L_7 - .L_6)
.L_6:
        /*0004*/ 	.word	0x00000082


	//----- nvinfo : EIATTR_KPARAM_INFO
	.align		4
.L_7:
        /*0008*/ 	.byte	0x04, 0x17
        /*000a*/ 	.short	(.L_9 - .L_8)
.L_8:
        /*000c*/ 	.word	0x00000000
        /*0010*/ 	.short	0x0003
        /*0012*/ 	.short	0x0018
        /*0014*/ 	.byte	0x00, 0xf0, 0x11, 0x00


	//----- nvinfo : EIATTR_KPARAM_INFO
	.align		4
.L_9:
        /*0018*/ 	.byte	0x04, 0x17
        /*001a*/ 	.short	(.L_11 - .L_10)
.L_10:
        /*001c*/ 	.word	0x00000000
        /*0020*/ 	.short	0x0002
        /*0022*/ 	.short	0x0010
        /*0024*/ 	.byte	0x00, 0xf5, 0x21, 0x00


	//----- nvinfo : EIATTR_KPARAM_INFO
	.align		4
.L_11:
        /*0028*/ 	.byte	0x04, 0x17
        /*002a*/ 	.short	(.L_13 - .L_12)
.L_12:
        /*002c*/ 	.word	0x00000000
        /*0030*/ 	.short	0x0001
        /*0032*/ 	.short	0x0008
        /*0034*/ 	.byte	0x00, 0xf5, 0x21, 0x00


	//----- nvinfo : EIATTR_KPARAM_INFO
	.align		4
.L_13:
        /*0038*/ 	.byte	0x04, 0x17
        /*003a*/ 	.short	(.L_15 - .L_14)
.L_14:
        /*003c*/ 	.word	0x00000000
        /*0040*/ 	.short	0x0000
        /*0042*/ 	.short	0x0000
        /*0044*/ 	.byte	0x00, 0xf5, 0x21, 0x00


	//----- nvinfo : EIATTR_SPARSE_MMA_MASK
	.align		4
.L_15:
        /*0048*/ 	.byte	0x03, 0x50
        /*004a*/ 	.short	0x0000


	//----- nvinfo : EIATTR_MAXREG_COUNT
	.align		4
        /*004c*/ 	.byte	0x03, 0x1b
        /*004e*/ 	.short	0x00ff


	//----- nvinfo : EIATTR_MERCURY_ISA_VERSION
	.align		4
        /*0050*/ 	.byte	0x03, 0x5f
        /*0052*/ 	.short	0x0101


	//----- nvinfo : EIATTR_VRC_CTA_INIT_COUNT
	.align		4
        /*0054*/ 	.byte	0x02, 0x4a
	.zero		1
	.zero		1


	//----- nvinfo : EIATTR_EXIT_INSTR_OFFSETS
	.align		4
        /*0058*/ 	.byte	0x04, 0x1c
        /*005a*/ 	.short	(.L_17 - .L_16)


	//   ....[0]....
.L_16:
        /*005c*/ 	.word	0x00000070


	//   ....[1]....
        /*0060*/ 	.word	0x00000120


	//----- nvinfo : EIATTR_CBANK_PARAM_SIZE
	.align		4
.L_17:
        /*0064*/ 	.byte	0x03, 0x19
        /*0066*/ 	.short	0x001c


	//----- nvinfo : EIATTR_PARAM_CBANK
	.align		4
        /*0068*/ 	.byte	0x04, 0x0a
        /*006a*/ 	.short	(.L_19 - .L_18)
	.align		4
.L_18:
        /*006c*/ 	.word	index@(.nv.constant0.vector_dot)
        /*0070*/ 	.short	0x0380
        /*0072*/ 	.short	0x001c


	//----- nvinfo : EIATTR_SW_WAR
	.align		4
.L_19:
        /*0074*/ 	.byte	0x04, 0x36
        /*0076*/ 	.short	(.L_21 - .L_20)
.L_20:
        /*0078*/ 	.word	0x00000008
.L_21:


//--------------------- .nv.callgraph             --------------------------
	.section	.nv.callgraph,"",@"SHT_CUDA_CALLGRAPH"
	.align	4
	.sectionentsize	8
	.align		4
        /*0000*/ 	.word	0x00000000
	.align		4
        /*0004*/ 	.word	0xffffffff
	.align		4
        /*0008*/ 	.word	0x00000000
	.align		4
        /*000c*/ 	.word	0xfffffffe
	.align		4
        /*0010*/ 	.word	0x00000000
	.align		4
        /*0014*/ 	.word	0xfffffffd
	.align		4
        /*0018*/ 	.word	0x00000000
	.align		4
        /*001c*/ 	.word	0xfffffffc


//--------------------- .text.vector_dot          --------------------------
	.section	.text.vector_dot,"ax",@progbits
	.align	128
        .global         vector_dot
        .type           vector_dot,@function
        .size           vector_dot,(.L_x_1 - vector_dot)
        .other          vector_dot,@"STO_CUDA_ENTRY STV_DEFAULT"
vector_dot:
.text.vector_dot:
[----:B------:R-:W-:Y:S01]  /*0000*/  LDC R1, c[0x0][0x37c] ;  /* 0x0000df00ff017b82 */ /* 0x000fe20000000800 */
[----:B------:R-:W0:Y:S07]  /*0010*/  S2R R0, SR_TID.X ;  /* 0x0000000000007919 */ /* 0x000e2e0000002100 */
[----:B------:R-:W0:Y:S01]  /*0020*/  S2UR UR4, SR_CTAID.X ;  /* 0x00000000000479c3 */ /* 0x000e220000002500 */
[----:B------:R-:W1:Y:S07]  /*0030*/  LDCU UR5, c[0x0][0x398] ;  /* 0x00007300ff0577ac */ /* 0x000e6e0008000800 */
[----:B------:R-:W0:Y:S02]  /*0040*/  LDC R7, c[0x0][0x360] ;  /* 0x0000d800ff077b82 */ /* 0x000e240000000800 */
[----:B0-----:R-:W-:-:S05]  /*0050*/  IMAD R7, R7, UR4, R0 ;  /* 0x0000000407077c24 */ /* 0x001fca000f8e0200 */
[----:B-1----:R-:W-:-:S13]  /*0060*/  ISETP.GE.AND P0, PT, R7, UR5, PT ;  /* 0x0000000507007c0c */ /* 0x002fda000bf06270 */
[----:B------:R-:W-:Y:S05]  /*0070*/  @P0 EXIT ;  /* 0x000000000000094d */ /* 0x000fea0003800000 */
[----:B------:R-:W0:Y:S01]  /*0080*/  LDC.64 R2, c[0x0][0x380] ;  /* 0x0000e000ff027b82 */ /* 0x000e220000000a00 */
[----:B------:R-:W1:Y:S07]  /*0090*/  LDCU.64 UR4, c[0x0][0x358] ;  /* 0x00006b00ff0477ac */ /* 0x000e6e0008000a00 */
[----:B------:R-:W2:Y:S01]  /*00a0*/  LDC.64 R4, c[0x0][0x388] ;  /* 0x0000e200ff047b82 */ /* 0x000ea20000000a00 */
[----:B0-----:R-:W-:-:S06]  /*00b0*/  IMAD.WIDE R2, R7, 0x4, R2 ;  /* 0x0000000407027825 */ /* 0x001fcc00078e0202 */
[----:B-1----:R-:W3:Y:S01]  /*00c0*/  LDG.E R2, desc[UR4][R2.64] ;  /* 0x0000000402027981 */ /* 0x002ee2000c1e1900 */
[----:B--2---:R-:W-:-:S06]  /*00d0*/  IMAD.WIDE R4, R7, 0x4, R4 ;  /* 0x0000000407047825 */ /* 0x004fcc00078e0204 */
[----:B------:R-:W3:Y:S01]  /*00e0*/  LDG.E R5, desc[UR4][R4.64] ;  /* 0x0000000404057981 */ /* 0x000ee2000c1e1900 */
[----:B------:R-:W0:Y:S01]  /*00f0*/  LDC.64 R6, c[0x0][0x390] ;  /* 0x0000e400ff067b82 */ /* 0x000e220000000a00 */
[----:B---3--:R-:W-:-:S05]  /*0100*/  FMUL R9, R2, R5 ;  /* 0x0000000502097220 */ /* 0x008fca0000400000 */
[----:B0-----:R-:W-:Y:S01]  /*0110*/  REDG.E.ADD.F32.FTZ.RN.STRONG.GPU desc[UR4][R6.64], R9 ;  /* 0x00000009060079a6 */ /* 0x001fe2000c12f304 */
[----:B------:R-:W-:Y:S05]  /*0120*/  EXIT ;  /* 0x000000000000794d */ /* 0x000fea0003800000 */
.L_x_0:
[----:B------:R-:W-:-:S00]  /*0130*/  BRA `(.L_x_0) ;  /* 0xfffffffc00fc7947 */ /* 0x000fc0000383ffff */
[----:B------:R-:W-:-:S00]  /*0140*/  NOP ;  /* 0x0000000000007918 */ /* 0x000fc00000000000 */
        /* <DEDUP_REMOVED lines=11> */
.L_x_1:


//--------------------- .nv.shared.reserved.0     --------------------------
	.section	.nv.shared.reserved.0,"aw",@nobits
	.weak		__nv_reservedSMEM_offset_0_alias
	.size		__nv_reservedSMEM_offset_0_alias, 0, 64
	.other		__nv_reservedSMEM_offset_0_alias,@"STO_CUDA_RESERVED_SHARED STV_DEFAULT"
__nv_reservedSMEM_offset_0_alias:
	.zero		0
	.zero		64


//--------------------- .nv.constant0.vector_dot  --------------------------
	.section	.nv.constant0.vector_dot,"a",@progbits
	.sectionflags	@""
	.align	4
.nv.constant0.vector_dot:
	.zero		924


//--------------------- SYMBOLS --------------------------

	.type		.nv.reservedSmem.offset0,@object
	.size		.nv.reservedSmem.offset0,0x4
